//
// Generated by NVIDIA NVVM Compiler
//
// Compiler Build ID: CL-36424714
// Cuda compilation tools, release 13.0, V13.0.88
// Based on NVVM 20.0.0
//

.version 9.0
.target sm_100
.address_size 64

	// .globl	_Z14hello_from_gpuv
.extern .func  (.param .b32 func_retval0) vprintf
(
	.param .b64 vprintf_param_0,
	.param .b64 vprintf_param_1
)
;
.global .align 1 .b8 $str[35] = {72, 101, 108, 108, 111, 32, 116, 104, 101, 114, 101, 44, 32, 67, 85, 68, 65, 32, 102, 114, 111, 109, 32, 116, 104, 114, 101, 97, 100, 32, 37, 100, 33, 10};

.visible .entry _Z14hello_from_gpuv()
{
	.local .align 8 .b8 	__local_depot0[8];
	.reg .b64 	%SP;
	.reg .b64 	%SPL;
	.reg .b32 	%r<4>;
	.reg .b64 	%rd<5>;

	mov.u64 	%SPL, __local_depot0;
	cvta.local.u64 	%SP, %SPL;
	add.u64 	%rd1, %SP, 0;
	add.u64 	%rd2, %SPL, 0;
	mov.u32 	%r1, %tid.x;
	st.local.u32 	[%rd2], %r1;
	mov.u64 	%rd3, $str;
	cvta.global.u64 	%rd4, %rd3;
	{ // callseq 0, 0
	.param .b64 param0;
	st.param.b64 	[param0], %rd4;
	.param .b64 param1;
	st.param.b64 	[param1], %rd1;
	.param .b32 retval0;
	call.uni (retval0), 
	vprintf, 
	(
	param0, 
	param1
	);
	ld.param.b32 	%r2, [retval0];
	} // callseq 0
	ret;

}


// ===== COMPILED SASS (sm_100) =====

	.target	sm_100

	.elftype	@"ET_EXEC"


//--------------------- .note.nv.tkinfo           --------------------------
	.section	.note.nv.tkinfo,"",@"SHT_NOTE"
	.sectionflags	@"SHF_NOTE_NV_TKINFO"
	.tkinfo
        /*0018*/ 	.word	0x00000002
        /*0030*/ 	.string	""
        /*0030*/ 	.string	"ptxas"
        /*0030*/ 	.string	"Cuda compilation tools, release 13.0, V13.0.88"
        /*0030*/ 	.string	"Build cuda_13.0.r13.0/compiler.36424714_0"
        /*0030*/ 	.string	"-arch sm_100 -m 64 "



//--------------------- .note.nv.cuinfo           --------------------------
	.section	.note.nv.cuinfo,"",@"SHT_NOTE"
	.sectionflags	@"SHF_NOTE_NV_CUINFO"
        /*0018*/ 	.short	0x0002
        /*001a*/ 	.short	0x0064
        /*001c*/ 	.short	0x0082
	.zero		2


//--------------------- .nv.info                  --------------------------
	.section	.nv.info,"",@"SHT_CUDA_INFO"
	.align	4


	//----- nvinfo : EIATTR_REGCOUNT
	.align		4
        /*0000*/ 	.byte	0x04, 0x2f
        /*0002*/ 	.short	(.L_2 - .L_1)
	.align		4
.L_1:
        /*0004*/ 	.word	index@(_Z14hello_from_gpuv)
        /*0008*/ 	.word	0x00000018


	//----- nvinfo : EIATTR_FRAME_SIZE
	.align		4
.L_2:
        /*000c*/ 	.byte	0x04, 0x11
        /*000e*/ 	.short	(.L_4 - .L_3)
	.align		4
.L_3:
        /*0010*/ 	.word	index@(_Z14hello_from_gpuv)
        /*0014*/ 	.word	0x00000008


	//----- nvinfo : EIATTR_MIN_STACK_SIZE
	.align		4
.L_4:
        /*0018*/ 	.byte	0x04, 0x12
        /*001a*/ 	.short	(.L_6 - .L_5)
	.align		4
.L_5:
        /*001c*/ 	.word	index@(_Z14hello_from_gpuv)
        /*0020*/ 	.word	0x00000008
.L_6:


//--------------------- .nv.compat                --------------------------
	.section	.nv.compat,"",@"SHT_CUDA_COMPAT_INFO"
	.align	4
        /*0000*/ 	.byte	0x02, 0x09, 0x00, 0x00, 0x02, 0x02, 0x01, 0x00, 0x02, 0x05, 0x05, 0x00, 0x03, 0x07, 0x01, 0x01
        /*0010*/ 	.byte	0x02, 0x03, 0x00, 0x00, 0x02, 0x06, 0x01, 0x00, 0x04, 0x0b, 0x08, 0x00, 0x09, 0x00, 0x00, 0x00
        /*0020*/ 	.byte	0x00, 0x00, 0x00, 0x00


//--------------------- .nv.info._Z14hello_from_gpuv --------------------------
	.section	.nv.info._Z14hello_from_gpuv,"",@"SHT_CUDA_INFO"
	.sectionflags	@""
	.align	4


	//----- nvinfo : EIATTR_CUDA_API_VERSION
	.align		4
        /*0000*/ 	.byte	0x04, 0x37
        /*0002*/ 	.short	(.L_8 - .L_7)
.L_7:
        /*0004*/ 	.word	0x00000082


	//----- nvinfo : EIATTR_SPARSE_MMA_MASK
	.align		4
.L_8:
        /*0008*/ 	.byte	0x03, 0x50
        /*000a*/ 	.short	0x0000


	//----- nvinfo : EIATTR_MAXREG_COUNT
	.align		4
        /*000c*/ 	.byte	0x03, 0x1b
        /*000e*/ 	.short	0x00ff


	//----- nvinfo : EIATTR_EXTERNS
	.align		4
        /*0010*/ 	.byte	0x04, 0x0f
        /*0012*/ 	.short	(.L_10 - .L_9)


	//   ....[0]....
	.align		4
.L_9:
        /*0014*/ 	.word	index@(vprintf)


	//----- nvinfo : EIATTR_MERCURY_ISA_VERSION
	.align		4
.L_10:
        /*0018*/ 	.byte	0x03, 0x5f
        /*001a*/ 	.short	0x0101


	//----- nvinfo : EIATTR_VRC_CTA_INIT_COUNT
	.align		4
        /*001c*/ 	.byte	0x02, 0x4a
	.zero		1
	.zero		1


	//----- nvinfo : EIATTR_SYSCALL_OFFSETS
	.align		4
        /*0020*/ 	.byte	0x04, 0x46
        /*0022*/ 	.short	(.L_12 - .L_11)


	//   ....[0]....
.L_11:
        /*0024*/ 	.word	0x000000e0


	//----- nvinfo : EIATTR_EXIT_INSTR_OFFSETS
	.align		4
.L_12:
        /*0028*/ 	.byte	0x04, 0x1c
        /*002a*/ 	.short	(.L_14 - .L_13)


	//   ....[0]....
.L_13:
        /*002c*/ 	.word	0x000000f0


	//----- nvinfo : EIATTR_SW_WAR
	.align		4
.L_14:
        /*0030*/ 	.byte	0x04, 0x36
        /*0032*/ 	.short	(.L_16 - .L_15)
.L_15:
        /*0034*/ 	.word	0x00000008
.L_16:


//--------------------- .nv.callgraph             --------------------------
	.section	.nv.callgraph,"",@"SHT_CUDA_CALLGRAPH"
	.align	4
	.sectionentsize	8
	.align		4
        /*0000*/ 	.word	0x00000000
	.align		4
        /*0004*/ 	.word	0xffffffff
	.align		4
        /*0008*/ 	.word	index@(_Z14hello_from_gpuv)
	.align		4
        /*000c*/ 	.word	index@(vprintf)
	.align		4
        /*0010*/ 	.word	0x00000000
	.align		4
        /*0014*/ 	.word	0xfffffffe
	.align		4
        /*0018*/ 	.word	0x00000000
	.align		4
        /*001c*/ 	.word	0xfffffffd
	.align		4
        /*0020*/ 	.word	0x00000000
	.align		4
        /*0024*/ 	.word	0xfffffffc


//--------------------- .nv.constant4             --------------------------
	.section	.nv.constant4,"a",@progbits
	.align	8
	.align		8
.nv.constant4:
        /*0000*/ 	.dword	vprintf
	.align		8
        /*0008*/ 	.dword	$str


//--------------------- .text._Z14hello_from_gpuv --------------------------
	.section	.text._Z14hello_from_gpuv,"ax",@progbits
	.align	128
        .global         _Z14hello_from_gpuv
        .type           _Z14hello_from_gpuv,@function
        .size           _Z14hello_from_gpuv,(.L_x_2 - _Z14hello_from_gpuv)
        .other          _Z14hello_from_gpuv,@"STO_CUDA_ENTRY STV_DEFAULT"
_Z14hello_from_gpuv:
.text._Z14hello_from_gpuv:
[----:B------:R-:W0:Y:S01]  /*0000*/  LDC R1, c[0x0][0x37c] ;  /* 0x0000df00ff017b82 */ /* 0x000e220000000800 */
[----:B------:R-:W1:Y:S01]  /*0010*/  S2R R8, SR_TID.X ;  /* 0x0000000000087919 */ /* 0x000e620000002100 */
[----:B0-----:R-:W-:Y:S01]  /*0020*/  VIADD R1, R1, 0xfffffff8 ;  /* 0xfffffff801017836 */ /* 0x001fe20000000000 */
[----:B------:R-:W-:Y:S01]  /*0030*/  MOV R0, 0x0 ;  /* 0x0000000000007802 */ /* 0x000fe20000000f00 */
[----:B------:R-:W0:Y:S04]  /*0040*/  LDCU UR4, c[0x0][0x2f8] ;  /* 0x00005f00ff0477ac */ /* 0x000e280008000800 */
[----:B------:R2:W3:Y:S01]  /*0050*/  LDC.64 R2, c[0x4][R0] ;  /* 0x0100000000027b82 */ /* 0x0004e20000000a00 */
[----:B------:R-:W4:Y:S01]  /*0060*/  LDCU.64 UR6, c[0x4][0x8] ;  /* 0x01000100ff0677ac */ /* 0x000f220008000a00 */
[----:B------:R-:W5:Y:S01]  /*0070*/  LDCU UR5, c[0x0][0x2fc] ;  /* 0x00005f80ff0577ac */ /* 0x000f620008000800 */
[----:B0-----:R-:W-:Y:S01]  /*0080*/  IADD3 R6, P0, PT, R1, UR4, RZ ;  /* 0x0000000401067c10 */ /* 0x001fe2000ff1e0ff */
[----:B----4-:R-:W-:Y:S01]  /*0090*/  IMAD.U32 R4, RZ, RZ, UR6 ;  /* 0x00000006ff047e24 */ /* 0x010fe2000f8e00ff */
[----:B------:R-:W-:-:S03]  /*00a0*/  MOV R5, UR7 ;  /* 0x0000000700057c02 */ /* 0x000fc60008000f00 */
[----:B-----5:R-:W-:Y:S01]  /*00b0*/  IMAD.X R7, RZ, RZ, UR5, P0 ;  /* 0x00000005ff077e24 */ /* 0x020fe200080e06ff */
[----:B-1----:R2:W-:Y:S07]  /*00c0*/  STL [R1], R8 ;  /* 0x0000000801007387 */ /* 0x0025ee0000100800 */
[----:B------:R-:W-:-:S07]  /*00d0*/  LEPC R20, `(.L_x_0) ;  /* 0x000000001014794e */ /* 0x000fce0000000000 */
[----:B--23--:R-:W-:Y:S05]  /*00e0*/  CALL.ABS.NOINC R2 ;  /* 0x0000000002007343 */ /* 0x00cfea0003c00000 */
.L_x_0:
[----:B------:R-:W-:Y:S05]  /*00f0*/  EXIT ;  /* 0x000000000000794d */ /* 0x000fea0003800000 */
.L_x_1:
[----:B------:R-:W-:-:S00]  /*0100*/  BRA `(.L_x_1) ;  /* 0xfffffffc00fc7947 */ /* 0x000fc0000383ffff */
[----:B------:R-:W-:-:S00]  /*0110*/  NOP ;  /* 0x0000000000007918 */ /* 0x000fc00000000000 */
        /* <DEDUP_REMOVED lines=14> */
.L_x_2:


//--------------------- .nv.global.init           --------------------------
	.section	.nv.global.init,"aw",@progbits
.nv.global.init:
	.type		$str,@object
	.size		$str,(.L_0 - $str)
$str:
        /*0000*/ 	.byte	0x48, 0x65, 0x6c, 0x6c, 0x6f, 0x20, 0x74, 0x68, 0x65, 0x72, 0x65, 0x2c, 0x20, 0x43, 0x55, 0x44
        /*0010*/ 	.byte	0x41, 0x20, 0x66, 0x72, 0x6f, 0x6d, 0x20, 0x74, 0x68, 0x72, 0x65, 0x61, 0x64, 0x20, 0x25, 0x64
        /*0020*/ 	.byte	0x21, 0x0a, 0x00
.L_0:


//--------------------- .nv.shared.reserved.0     --------------------------
	.section	.nv.shared.reserved.0,"aw",@nobits
	.weak		__nv_reservedSMEM_offset_0_alias
	.size		__nv_reservedSMEM_offset_0_alias, 0, 64
	.other		__nv_reservedSMEM_offset_0_alias,@"STO_CUDA_RESERVED_SHARED STV_DEFAULT"
__nv_reservedSMEM_offset_0_alias:
	.zero		0
	.zero		64


//--------------------- .nv.constant0._Z14hello_from_gpuv --------------------------
	.section	.nv.constant0._Z14hello_from_gpuv,"a",@progbits
	.sectionflags	@""
	.align	4
.nv.constant0._Z14hello_from_gpuv:
	.zero		896


//--------------------- SYMBOLS --------------------------

	.type		.nv.reservedSmem.offset0,@object
	.size		.nv.reservedSmem.offset0,0x4
	.type		vprintf,@function
